//
// Generated by NVIDIA NVVM Compiler
//
// Compiler Build ID: CL-36424714
// Cuda compilation tools, release 13.0, V13.0.88
// Based on NVVM 20.0.0
//

.version 9.0
.target sm_100
.address_size 64

	// .globl	_Z14blockPrefixSumPiS_S_

.visible .entry _Z14blockPrefixSumPiS_S_(
	.param .u64 .ptr .align 1 _Z14blockPrefixSumPiS_S__param_0,
	.param .u64 .ptr .align 1 _Z14blockPrefixSumPiS_S__param_1,
	.param .u64 .ptr .align 1 _Z14blockPrefixSumPiS_S__param_2
)
{


	ret;

}


// ===== COMPILED SASS (sm_100) =====

	.target	sm_100

	.elftype	@"ET_EXEC"


//--------------------- .note.nv.tkinfo           --------------------------
	.section	.note.nv.tkinfo,"",@"SHT_NOTE"
	.sectionflags	@"SHF_NOTE_NV_TKINFO"
	.tkinfo
        /*0018*/ 	.word	0x00000002
        /*0030*/ 	.string	""
        /*0030*/ 	.string	"ptxas"
        /*0030*/ 	.string	"Cuda compilation tools, release 13.0, V13.0.88"
        /*0030*/ 	.string	"Build cuda_13.0.r13.0/compiler.36424714_0"
        /*0030*/ 	.string	"-arch sm_100 -m 64 "



//--------------------- .note.nv.cuinfo           --------------------------
	.section	.note.nv.cuinfo,"",@"SHT_NOTE"
	.sectionflags	@"SHF_NOTE_NV_CUINFO"
        /*0018*/ 	.short	0x0002
        /*001a*/ 	.short	0x0064
        /*001c*/ 	.short	0x0082
	.zero		2


//--------------------- .nv.info                  --------------------------
	.section	.nv.info,"",@"SHT_CUDA_INFO"
	.align	4


	//----- nvinfo : EIATTR_REGCOUNT
	.align		4
        /*0000*/ 	.byte	0x04, 0x2f
        /*0002*/ 	.short	(.L_1 - .L_0)
	.align		4
.L_0:
        /*0004*/ 	.word	index@(_Z14blockPrefixSumPiS_S_)
        /*0008*/ 	.word	0x00000004


	//----- nvinfo : EIATTR_FRAME_SIZE
	.align		4
.L_1:
        /*000c*/ 	.byte	0x04, 0x11
        /*000e*/ 	.short	(.L_3 - .L_2)
	.align		4
.L_2:
        /*0010*/ 	.word	index@(_Z14blockPrefixSumPiS_S_)
        /*0014*/ 	.word	0x00000000


	//----- nvinfo : EIATTR_MIN_STACK_SIZE
	.align		4
.L_3:
        /*0018*/ 	.byte	0x04, 0x12
        /*001a*/ 	.short	(.L_5 - .L_4)
	.align		4
.L_4:
        /*001c*/ 	.word	index@(_Z14blockPrefixSumPiS_S_)
        /*0020*/ 	.word	0x00000000
.L_5:


//--------------------- .nv.compat                --------------------------
	.section	.nv.compat,"",@"SHT_CUDA_COMPAT_INFO"
	.align	4
        /*0000*/ 	.byte	0x02, 0x09, 0x00, 0x00, 0x02, 0x02, 0x01, 0x00, 0x02, 0x05, 0x05, 0x00, 0x03, 0x07, 0x01, 0x01
        /*0010*/ 	.byte	0x02, 0x03, 0x00, 0x00, 0x02, 0x06, 0x01, 0x00, 0x04, 0x0b, 0x08, 0x00, 0x09, 0x00, 0x00, 0x00
        /*0020*/ 	.byte	0x00, 0x00, 0x00, 0x00


//--------------------- .nv.info._Z14blockPrefixSumPiS_S_ --------------------------
	.section	.nv.info._Z14blockPrefixSumPiS_S_,"",@"SHT_CUDA_INFO"
	.sectionflags	@""
	.align	4


	//----- nvinfo : EIATTR_CUDA_API_VERSION
	.align		4
        /*0000*/ 	.byte	0x04, 0x37
        /*0002*/ 	.short	(.L_7 - .L_6)
.L_6:
        /*0004*/ 	.word	0x00000082


	//----- nvinfo : EIATTR_KPARAM_INFO
	.align		4
.L_7:
        /*0008*/ 	.byte	0x04, 0x17
        /*000a*/ 	.short	(.L_9 - .L_8)
.L_8:
        /*000c*/ 	.word	0x00000000
        /*0010*/ 	.short	0x0002
        /*0012*/ 	.short	0x0010
        /*0014*/ 	.byte	0x00, 0xf5, 0x21, 0x00


	//----- nvinfo : EIATTR_KPARAM_INFO
	.align		4
.L_9:
        /*0018*/ 	.byte	0x04, 0x17
        /*001a*/ 	.short	(.L_11 - .L_10)
.L_10:
        /*001c*/ 	.word	0x00000000
        /*0020*/ 	.short	0x0001
        /*0022*/ 	.short	0x0008
        /*0024*/ 	.byte	0x00, 0xf5, 0x21, 0x00


	//----- nvinfo : EIATTR_KPARAM_INFO
	.align		4
.L_11:
        /*0028*/ 	.byte	0x04, 0x17
        /*002a*/ 	.short	(.L_13 - .L_12)
.L_12:
        /*002c*/ 	.word	0x00000000
        /*0030*/ 	.short	0x0000
        /*0032*/ 	.short	0x0000
        /*0034*/ 	.byte	0x00, 0xf5, 0x21, 0x00


	//----- nvinfo : EIATTR_SPARSE_MMA_MASK
	.align		4
.L_13:
        /*0038*/ 	.byte	0x03, 0x50
        /*003a*/ 	.short	0x0000


	//----- nvinfo : EIATTR_MAXREG_COUNT
	.align		4
        /*003c*/ 	.byte	0x03, 0x1b
        /*003e*/ 	.short	0x00ff


	//----- nvinfo : EIATTR_MERCURY_ISA_VERSION
	.align		4
        /*0040*/ 	.byte	0x03, 0x5f
        /*0042*/ 	.short	0x0101


	//----- nvinfo : EIATTR_VRC_CTA_INIT_COUNT
	.align		4
        /*0044*/ 	.byte	0x02, 0x4a
	.zero		1
	.zero		1


	//----- nvinfo : EIATTR_EXIT_INSTR_OFFSETS
	.align		4
        /*0048*/ 	.byte	0x04, 0x1c
        /*004a*/ 	.short	(.L_15 - .L_14)


	//   ....[0]....
.L_14:
        /*004c*/ 	.word	0x00000010


	//----- nvinfo : EIATTR_CBANK_PARAM_SIZE
	.align		4
.L_15:
        /*0050*/ 	.byte	0x03, 0x19
        /*0052*/ 	.short	0x0018


	//----- nvinfo : EIATTR_PARAM_CBANK
	.align		4
        /*0054*/ 	.byte	0x04, 0x0a
        /*0056*/ 	.short	(.L_17 - .L_16)
	.align		4
.L_16:
        /*0058*/ 	.word	index@(.nv.constant0._Z14blockPrefixSumPiS_S_)
        /*005c*/ 	.short	0x0380
        /*005e*/ 	.short	0x0018


	//----- nvinfo : EIATTR_SW_WAR
	.align		4
.L_17:
        /*0060*/ 	.byte	0x04, 0x36
        /*0062*/ 	.short	(.L_19 - .L_18)
.L_18:
        /*0064*/ 	.word	0x00000008
.L_19:


//--------------------- .nv.callgraph             --------------------------
	.section	.nv.callgraph,"",@"SHT_CUDA_CALLGRAPH"
	.align	4
	.sectionentsize	8
	.align		4
        /*0000*/ 	.word	0x00000000
	.align		4
        /*0004*/ 	.word	0xffffffff
	.align		4
        /*0008*/ 	.word	0x00000000
	.align		4
        /*000c*/ 	.word	0xfffffffe
	.align		4
        /*0010*/ 	.word	0x00000000
	.align		4
        /*0014*/ 	.word	0xfffffffd
	.align		4
        /*0018*/ 	.word	0x00000000
	.align		4
        /*001c*/ 	.word	0xfffffffc


//--------------------- .text._Z14blockPrefixSumPiS_S_ --------------------------
	.section	.text._Z14blockPrefixSumPiS_S_,"ax",@progbits
	.align	128
        .global         _Z14blockPrefixSumPiS_S_
        .type           _Z14blockPrefixSumPiS_S_,@function
        .size           _Z14blockPrefixSumPiS_S_,(.L_x_1 - _Z14blockPrefixSumPiS_S_)
        .other          _Z14blockPrefixSumPiS_S_,@"STO_CUDA_ENTRY STV_DEFAULT"
_Z14blockPrefixSumPiS_S_:
.text._Z14blockPrefixSumPiS_S_:
[----:B------:R-:W-:Y:S01]  /*0000*/  LDC R1, c[0x0][0x37c] ;  /* 0x0000df00ff017b82 */ /* 0x000fe20000000800 */
[----:B------:R-:W-:Y:S05]  /*0010*/  EXIT ;  /* 0x000000000000794d */ /* 0x000fea0003800000 */
.L_x_0:
[----:B------:R-:W-:-:S00]  /*0020*/  BRA `(.L_x_0) ;  /* 0xfffffffc00fc7947 */ /* 0x000fc0000383ffff */
[----:B------:R-:W-:-:S00]  /*0030*/  NOP ;  /* 0x0000000000007918 */ /* 0x000fc00000000000 */
        /* <DEDUP_REMOVED lines=12> */
.L_x_1:


//--------------------- .nv.shared.reserved.0     --------------------------
	.section	.nv.shared.reserved.0,"aw",@nobits
	.weak		__nv_reservedSMEM_offset_0_alias
	.size		__nv_reservedSMEM_offset_0_alias, 0, 64
	.other		__nv_reservedSMEM_offset_0_alias,@"STO_CUDA_RESERVED_SHARED STV_DEFAULT"
__nv_reservedSMEM_offset_0_alias:
	.zero		0
	.zero		64


//--------------------- .nv.constant0._Z14blockPrefixSumPiS_S_ --------------------------
	.section	.nv.constant0._Z14blockPrefixSumPiS_S_,"a",@progbits
	.sectionflags	@""
	.align	4
.nv.constant0._Z14blockPrefixSumPiS_S_:
	.zero		920


//--------------------- SYMBOLS --------------------------

	.type		.nv.reservedSmem.offset0,@object
	.size		.nv.reservedSmem.offset0,0x4
